//
// Generated by NVIDIA NVVM Compiler
//
// Compiler Build ID: CL-36424714
// Cuda compilation tools, release 13.0, V13.0.88
// Based on NVVM 20.0.0
//

.version 9.0
.target sm_100
.address_size 64

	// .globl	_Z31relaxationMatrixReductionKernelPdS_iS_S_

.visible .entry _Z31relaxationMatrixReductionKernelPdS_iS_S_(
	.param .u64 .ptr .align 1 _Z31relaxationMatrixReductionKernelPdS_iS_S__param_0,
	.param .u64 .ptr .align 1 _Z31relaxationMatrixReductionKernelPdS_iS_S__param_1,
	.param .u32 _Z31relaxationMatrixReductionKernelPdS_iS_S__param_2,
	.param .u64 .ptr .align 1 _Z31relaxationMatrixReductionKernelPdS_iS_S__param_3,
	.param .u64 .ptr .align 1 _Z31relaxationMatrixReductionKernelPdS_iS_S__param_4
)
{
	.reg .pred 	%p<16>;
	.reg .b32 	%r<73>;
	.reg .b64 	%rd<61>;
	.reg .b64 	%fd<44>;

	ld.param.u64 	%rd10, [_Z31relaxationMatrixReductionKernelPdS_iS_S__param_0];
	ld.param.u64 	%rd11, [_Z31relaxationMatrixReductionKernelPdS_iS_S__param_1];
	ld.param.u32 	%r30, [_Z31relaxationMatrixReductionKernelPdS_iS_S__param_2];
	ld.param.u64 	%rd12, [_Z31relaxationMatrixReductionKernelPdS_iS_S__param_3];
	ld.param.u64 	%rd13, [_Z31relaxationMatrixReductionKernelPdS_iS_S__param_4];
	cvta.to.global.u64 	%rd1, %rd12;
	cvta.to.global.u64 	%rd2, %rd13;
	cvta.to.global.u64 	%rd3, %rd10;
	cvta.to.global.u64 	%rd4, %rd11;
	mov.u32 	%r1, %tid.x;
	mov.u32 	%r2, %tid.y;
	mov.u32 	%r3, %ntid.x;
	mov.u32 	%r4, %ntid.y;
	mul.lo.s32 	%r5, %r3, %r4;
	setp.ge.s32 	%p1, %r1, %r30;
	@%p1 bra 	$L__BB0_10;
	add.s32 	%r6, %r2, %r4;
	max.u32 	%r31, %r30, %r6;
	setp.lt.u32 	%p2, %r6, %r30;
	selp.u32 	%r32, 1, 0, %p2;
	add.s32 	%r33, %r6, %r32;
	sub.s32 	%r34, %r31, %r33;
	div.u32 	%r35, %r34, %r4;
	add.s32 	%r7, %r35, %r32;
	and.b32  	%r8, %r7, 3;
	mul.lo.s32 	%r9, %r6, %r3;
	add.s32 	%r10, %r6, %r4;
	add.s32 	%r11, %r10, %r4;
	mov.u32 	%r66, %r1;
$L__BB0_2:
	setp.ge.u32 	%p3, %r2, %r30;
	@%p3 bra 	$L__BB0_9;
	setp.eq.s32 	%p4, %r8, 3;
	mad.lo.s32 	%r36, %r66, %r3, %r66;
	mul.wide.u32 	%rd14, %r36, 8;
	add.s64 	%rd5, %rd3, %rd14;
	mov.u32 	%r67, %r2;
	@%p4 bra 	$L__BB0_7;
	setp.eq.s32 	%p5, %r8, 0;
	mad.lo.s32 	%r37, %r2, %r3, %r66;
	mul.wide.u32 	%rd15, %r37, 8;
	add.s64 	%rd16, %rd3, %rd15;
	ld.global.f64 	%fd1, [%rd16];
	neg.f64 	%fd2, %fd1;
	ld.global.f64 	%fd3, [%rd5];
	div.rn.f64 	%fd4, %fd2, %fd3;
	add.s64 	%rd17, %rd1, %rd15;
	st.global.f64 	[%rd17], %fd4;
	mov.u32 	%r67, %r6;
	@%p5 bra 	$L__BB0_7;
	setp.eq.s32 	%p6, %r8, 1;
	add.s32 	%r38, %r9, %r66;
	mul.wide.u32 	%rd18, %r38, 8;
	add.s64 	%rd19, %rd3, %rd18;
	ld.global.f64 	%fd5, [%rd19];
	neg.f64 	%fd6, %fd5;
	ld.global.f64 	%fd7, [%rd5];
	div.rn.f64 	%fd8, %fd6, %fd7;
	add.s64 	%rd20, %rd1, %rd18;
	st.global.f64 	[%rd20], %fd8;
	mov.u32 	%r67, %r10;
	@%p6 bra 	$L__BB0_7;
	mad.lo.s32 	%r39, %r10, %r3, %r66;
	mul.wide.u32 	%rd21, %r39, 8;
	add.s64 	%rd22, %rd3, %rd21;
	ld.global.f64 	%fd9, [%rd22];
	neg.f64 	%fd10, %fd9;
	ld.global.f64 	%fd11, [%rd5];
	div.rn.f64 	%fd12, %fd10, %fd11;
	add.s64 	%rd23, %rd1, %rd21;
	st.global.f64 	[%rd23], %fd12;
	mov.u32 	%r67, %r11;
$L__BB0_7:
	setp.lt.u32 	%p7, %r7, 3;
	@%p7 bra 	$L__BB0_9;
$L__BB0_8:
	mad.lo.s32 	%r40, %r67, %r3, %r66;
	mul.wide.u32 	%rd24, %r40, 8;
	add.s64 	%rd25, %rd3, %rd24;
	ld.global.f64 	%fd13, [%rd25];
	neg.f64 	%fd14, %fd13;
	ld.global.f64 	%fd15, [%rd5];
	div.rn.f64 	%fd16, %fd14, %fd15;
	add.s64 	%rd26, %rd1, %rd24;
	st.global.f64 	[%rd26], %fd16;
	add.s32 	%r41, %r67, %r4;
	mad.lo.s32 	%r42, %r41, %r3, %r66;
	mul.wide.u32 	%rd27, %r42, 8;
	add.s64 	%rd28, %rd3, %rd27;
	ld.global.f64 	%fd17, [%rd28];
	neg.f64 	%fd18, %fd17;
	ld.global.f64 	%fd19, [%rd5];
	div.rn.f64 	%fd20, %fd18, %fd19;
	add.s64 	%rd29, %rd1, %rd27;
	st.global.f64 	[%rd29], %fd20;
	add.s32 	%r43, %r41, %r4;
	mad.lo.s32 	%r44, %r43, %r3, %r66;
	mul.wide.u32 	%rd30, %r44, 8;
	add.s64 	%rd31, %rd3, %rd30;
	ld.global.f64 	%fd21, [%rd31];
	neg.f64 	%fd22, %fd21;
	ld.global.f64 	%fd23, [%rd5];
	div.rn.f64 	%fd24, %fd22, %fd23;
	add.s64 	%rd32, %rd1, %rd30;
	st.global.f64 	[%rd32], %fd24;
	add.s32 	%r45, %r43, %r4;
	mad.lo.s32 	%r46, %r45, %r3, %r66;
	mul.wide.u32 	%rd33, %r46, 8;
	add.s64 	%rd34, %rd3, %rd33;
	ld.global.f64 	%fd25, [%rd34];
	neg.f64 	%fd26, %fd25;
	ld.global.f64 	%fd27, [%rd5];
	div.rn.f64 	%fd28, %fd26, %fd27;
	add.s64 	%rd35, %rd1, %rd33;
	st.global.f64 	[%rd35], %fd28;
	add.s32 	%r67, %r45, %r4;
	setp.lt.s32 	%p8, %r67, %r30;
	@%p8 bra 	$L__BB0_8;
$L__BB0_9:
	add.s32 	%r66, %r66, %r3;
	setp.lt.s32 	%p9, %r66, %r30;
	@%p9 bra 	$L__BB0_2;
$L__BB0_10:
	mad.lo.s32 	%r72, %r2, %r3, %r1;
	setp.ge.s32 	%p10, %r72, %r30;
	@%p10 bra 	$L__BB0_16;
	add.s32 	%r47, %r72, %r5;
	max.s32 	%r48, %r30, %r47;
	setp.lt.s32 	%p11, %r47, %r30;
	selp.u32 	%r49, 1, 0, %p11;
	add.s32 	%r50, %r47, %r49;
	sub.s32 	%r51, %r48, %r50;
	div.u32 	%r52, %r51, %r5;
	add.s32 	%r18, %r52, %r49;
	and.b32  	%r53, %r18, 3;
	setp.eq.s32 	%p12, %r53, 3;
	@%p12 bra 	$L__BB0_14;
	add.s32 	%r54, %r18, 1;
	and.b32  	%r55, %r54, 3;
	mad.lo.s32 	%r56, %r2, %r3, %r2;
	add.s32 	%r57, %r1, %r56;
	mad.lo.s32 	%r70, %r3, %r57, %r1;
	mad.lo.s32 	%r20, %r5, %r3, %r5;
	mul.wide.u32 	%rd60, %r72, 8;
	mul.wide.u32 	%rd7, %r5, 8;
	neg.s32 	%r69, %r55;
	mad.lo.s32 	%r58, %r4, %r55, %r2;
	mad.lo.s32 	%r72, %r3, %r58, %r1;
$L__BB0_13:
	.pragma "nounroll";
	add.s64 	%rd36, %rd4, %rd60;
	ld.global.f64 	%fd29, [%rd36];
	mul.wide.u32 	%rd37, %r70, 8;
	add.s64 	%rd38, %rd3, %rd37;
	ld.global.f64 	%fd30, [%rd38];
	div.rn.f64 	%fd31, %fd29, %fd30;
	add.s64 	%rd39, %rd2, %rd60;
	st.global.f64 	[%rd39], %fd31;
	add.s32 	%r70, %r70, %r20;
	add.s64 	%rd60, %rd60, %rd7;
	add.s32 	%r69, %r69, 1;
	setp.ne.s32 	%p13, %r69, 0;
	@%p13 bra 	$L__BB0_13;
$L__BB0_14:
	setp.lt.u32 	%p14, %r18, 3;
	@%p14 bra 	$L__BB0_16;
$L__BB0_15:
	mul.wide.u32 	%rd40, %r72, 8;
	add.s64 	%rd41, %rd4, %rd40;
	ld.global.f64 	%fd32, [%rd41];
	mad.lo.s32 	%r59, %r72, %r3, %r72;
	mul.wide.u32 	%rd42, %r59, 8;
	add.s64 	%rd43, %rd3, %rd42;
	ld.global.f64 	%fd33, [%rd43];
	div.rn.f64 	%fd34, %fd32, %fd33;
	add.s64 	%rd44, %rd2, %rd40;
	st.global.f64 	[%rd44], %fd34;
	add.s32 	%r60, %r72, %r5;
	mul.wide.u32 	%rd45, %r60, 8;
	add.s64 	%rd46, %rd4, %rd45;
	ld.global.f64 	%fd35, [%rd46];
	mad.lo.s32 	%r61, %r60, %r3, %r60;
	mul.wide.u32 	%rd47, %r61, 8;
	add.s64 	%rd48, %rd3, %rd47;
	ld.global.f64 	%fd36, [%rd48];
	div.rn.f64 	%fd37, %fd35, %fd36;
	add.s64 	%rd49, %rd2, %rd45;
	st.global.f64 	[%rd49], %fd37;
	add.s32 	%r62, %r60, %r5;
	mul.wide.u32 	%rd50, %r62, 8;
	add.s64 	%rd51, %rd4, %rd50;
	ld.global.f64 	%fd38, [%rd51];
	mad.lo.s32 	%r63, %r62, %r3, %r62;
	mul.wide.u32 	%rd52, %r63, 8;
	add.s64 	%rd53, %rd3, %rd52;
	ld.global.f64 	%fd39, [%rd53];
	div.rn.f64 	%fd40, %fd38, %fd39;
	add.s64 	%rd54, %rd2, %rd50;
	st.global.f64 	[%rd54], %fd40;
	add.s32 	%r64, %r62, %r5;
	mul.wide.u32 	%rd55, %r64, 8;
	add.s64 	%rd56, %rd4, %rd55;
	ld.global.f64 	%fd41, [%rd56];
	mad.lo.s32 	%r65, %r64, %r3, %r64;
	mul.wide.u32 	%rd57, %r65, 8;
	add.s64 	%rd58, %rd3, %rd57;
	ld.global.f64 	%fd42, [%rd58];
	div.rn.f64 	%fd43, %fd41, %fd42;
	add.s64 	%rd59, %rd2, %rd55;
	st.global.f64 	[%rd59], %fd43;
	add.s32 	%r72, %r64, %r5;
	setp.lt.s32 	%p15, %r72, %r30;
	@%p15 bra 	$L__BB0_15;
$L__BB0_16:
	ret;

}


// ===== COMPILED SASS (sm_100) =====

	.target	sm_100

	.elftype	@"ET_EXEC"


//--------------------- .note.nv.tkinfo           --------------------------
	.section	.note.nv.tkinfo,"",@"SHT_NOTE"
	.sectionflags	@"SHF_NOTE_NV_TKINFO"
	.tkinfo
        /*0018*/ 	.word	0x00000002
        /*0030*/ 	.string	""
        /*0030*/ 	.string	"ptxas"
        /*0030*/ 	.string	"Cuda compilation tools, release 13.0, V13.0.88"
        /*0030*/ 	.string	"Build cuda_13.0.r13.0/compiler.36424714_0"
        /*0030*/ 	.string	"-arch sm_100 -m 64 "



//--------------------- .note.nv.cuinfo           --------------------------
	.section	.note.nv.cuinfo,"",@"SHT_NOTE"
	.sectionflags	@"SHF_NOTE_NV_CUINFO"
        /*0018*/ 	.short	0x0002
        /*001a*/ 	.short	0x0064
        /*001c*/ 	.short	0x0082
	.zero		2


//--------------------- .nv.info                  --------------------------
	.section	.nv.info,"",@"SHT_CUDA_INFO"
	.align	4


	//----- nvinfo : EIATTR_REGCOUNT
	.align		4
        /*0000*/ 	.byte	0x04, 0x2f
        /*0002*/ 	.short	(.L_1 - .L_0)
	.align		4
.L_0:
        /*0004*/ 	.word	index@(_Z31relaxationMatrixReductionKernelPdS_iS_S_)
        /*0008*/ 	.word	0x00000028


	//----- nvinfo : EIATTR_FRAME_SIZE
	.align		4
.L_1:
        /*000c*/ 	.byte	0x04, 0x11
        /*000e*/ 	.short	(.L_3 - .L_2)
	.align		4
.L_2:
        /*0010*/ 	.word	index@($__internal_0_$__cuda_sm20_div_rn_f64_full)
        /*0014*/ 	.word	0x00000000


	//----- nvinfo : EIATTR_FRAME_SIZE
	.align		4
.L_3:
        /*0018*/ 	.byte	0x04, 0x11
        /*001a*/ 	.short	(.L_5 - .L_4)
	.align		4
.L_4:
        /*001c*/ 	.word	index@(_Z31relaxationMatrixReductionKernelPdS_iS_S_)
        /*0020*/ 	.word	0x00000000


	//----- nvinfo : EIATTR_MIN_STACK_SIZE
	.align		4
.L_5:
        /*0024*/ 	.byte	0x04, 0x12
        /*0026*/ 	.short	(.L_7 - .L_6)
	.align		4
.L_6:
        /*0028*/ 	.word	index@(_Z31relaxationMatrixReductionKernelPdS_iS_S_)
        /*002c*/ 	.word	0x00000000
.L_7:


//--------------------- .nv.compat                --------------------------
	.section	.nv.compat,"",@"SHT_CUDA_COMPAT_INFO"
	.align	4
        /*0000*/ 	.byte	0x02, 0x09, 0x00, 0x00, 0x02, 0x02, 0x01, 0x00, 0x02, 0x05, 0x05, 0x00, 0x03, 0x07, 0x01, 0x01
        /*0010*/ 	.byte	0x02, 0x03, 0x00, 0x00, 0x02, 0x06, 0x01, 0x00, 0x04, 0x0b, 0x08, 0x00, 0x01, 0x00, 0x00, 0x00
        /*0020*/ 	.byte	0x00, 0x00, 0x00, 0x00


//--------------------- .nv.info._Z31relaxationMatrixReductionKernelPdS_iS_S_ --------------------------
	.section	.nv.info._Z31relaxationMatrixReductionKernelPdS_iS_S_,"",@"SHT_CUDA_INFO"
	.sectionflags	@""
	.align	4


	//----- nvinfo : EIATTR_CUDA_API_VERSION
	.align		4
        /*0000*/ 	.byte	0x04, 0x37
        /*0002*/ 	.short	(.L_9 - .L_8)
.L_8:
        /*0004*/ 	.word	0x00000082


	//----- nvinfo : EIATTR_KPARAM_INFO
	.align		4
.L_9:
        /*0008*/ 	.byte	0x04, 0x17
        /*000a*/ 	.short	(.L_11 - .L_10)
.L_10:
        /*000c*/ 	.word	0x00000000
        /*0010*/ 	.short	0x0004
        /*0012*/ 	.short	0x0020
        /*0014*/ 	.byte	0x00, 0xf5, 0x21, 0x00


	//----- nvinfo : EIATTR_KPARAM_INFO
	.align		4
.L_11:
        /*0018*/ 	.byte	0x04, 0x17
        /*001a*/ 	.short	(.L_13 - .L_12)
.L_12:
        /*001c*/ 	.word	0x00000000
        /*0020*/ 	.short	0x0003
        /*0022*/ 	.short	0x0018
        /*0024*/ 	.byte	0x00, 0xf5, 0x21, 0x00


	//----- nvinfo : EIATTR_KPARAM_INFO
	.align		4
.L_13:
        /*0028*/ 	.byte	0x04, 0x17
        /*002a*/ 	.short	(.L_15 - .L_14)
.L_14:
        /*002c*/ 	.word	0x00000000
        /*0030*/ 	.short	0x0002
        /*0032*/ 	.short	0x0010
        /*0034*/ 	.byte	0x00, 0xf0, 0x11, 0x00


	//----- nvinfo : EIATTR_KPARAM_INFO
	.align		4
.L_15:
        /*0038*/ 	.byte	0x04, 0x17
        /*003a*/ 	.short	(.L_17 - .L_16)
.L_16:
        /*003c*/ 	.word	0x00000000
        /*0040*/ 	.short	0x0001
        /*0042*/ 	.short	0x0008
        /*0044*/ 	.byte	0x00, 0xf5, 0x21, 0x00


	//----- nvinfo : EIATTR_KPARAM_INFO
	.align		4
.L_17:
        /*0048*/ 	.byte	0x04, 0x17
        /*004a*/ 	.short	(.L_19 - .L_18)
.L_18:
        /*004c*/ 	.word	0x00000000
        /*0050*/ 	.short	0x0000
        /*0052*/ 	.short	0x0000
        /*0054*/ 	.byte	0x00, 0xf5, 0x21, 0x00


	//----- nvinfo : EIATTR_SPARSE_MMA_MASK
	.align		4
.L_19:
        /*0058*/ 	.byte	0x03, 0x50
        /*005a*/ 	.short	0x0000


	//----- nvinfo : EIATTR_MAXREG_COUNT
	.align		4
        /*005c*/ 	.byte	0x03, 0x1b
        /*005e*/ 	.short	0x00ff


	//----- nvinfo : EIATTR_MERCURY_ISA_VERSION
	.align		4
        /*0060*/ 	.byte	0x03, 0x5f
        /*0062*/ 	.short	0x0101


	//----- nvinfo : EIATTR_VRC_CTA_INIT_COUNT
	.align		4
        /*0064*/ 	.byte	0x02, 0x4a
	.zero		1
	.zero		1


	//----- nvinfo : EIATTR_EXIT_INSTR_OFFSETS
	.align		4
        /*0068*/ 	.byte	0x04, 0x1c
        /*006a*/ 	.short	(.L_21 - .L_20)


	//   ....[0]....
.L_20:
        /*006c*/ 	.word	0x00001060


	//   ....[1]....
        /*0070*/ 	.word	0x00001560


	//   ....[2]....
        /*0074*/ 	.word	0x00001c70


	//----- nvinfo : EIATTR_CRS_STACK_SIZE
	.align		4
.L_21:
        /*0078*/ 	.byte	0x04, 0x1e
        /*007a*/ 	.short	(.L_23 - .L_22)
.L_22:
        /*007c*/ 	.word	0x00000000


	//----- nvinfo : EIATTR_CBANK_PARAM_SIZE
	.align		4
.L_23:
        /*0080*/ 	.byte	0x03, 0x19
        /*0082*/ 	.short	0x0028


	//----- nvinfo : EIATTR_PARAM_CBANK
	.align		4
        /*0084*/ 	.byte	0x04, 0x0a
        /*0086*/ 	.short	(.L_25 - .L_24)
	.align		4
.L_24:
        /*0088*/ 	.word	index@(.nv.constant0._Z31relaxationMatrixReductionKernelPdS_iS_S_)
        /*008c*/ 	.short	0x0380
        /*008e*/ 	.short	0x0028


	//----- nvinfo : EIATTR_SW_WAR
	.align		4
.L_25:
        /*0090*/ 	.byte	0x04, 0x36
        /*0092*/ 	.short	(.L_27 - .L_26)
.L_26:
        /*0094*/ 	.word	0x00000008
.L_27:


//--------------------- .nv.callgraph             --------------------------
	.section	.nv.callgraph,"",@"SHT_CUDA_CALLGRAPH"
	.align	4
	.sectionentsize	8
	.align		4
        /*0000*/ 	.word	0x00000000
	.align		4
        /*0004*/ 	.word	0xffffffff
	.align		4
        /*0008*/ 	.word	0x00000000
	.align		4
        /*000c*/ 	.word	0xfffffffe
	.align		4
        /*0010*/ 	.word	0x00000000
	.align		4
        /*0014*/ 	.word	0xfffffffd
	.align		4
        /*0018*/ 	.word	0x00000000
	.align		4
        /*001c*/ 	.word	0xfffffffc


//--------------------- .text._Z31relaxationMatrixReductionKernelPdS_iS_S_ --------------------------
	.section	.text._Z31relaxationMatrixReductionKernelPdS_iS_S_,"ax",@progbits
	.align	128
        .global         _Z31relaxationMatrixReductionKernelPdS_iS_S_
        .type           _Z31relaxationMatrixReductionKernelPdS_iS_S_,@function
        .size           _Z31relaxationMatrixReductionKernelPdS_iS_S_,(.L_x_42 - _Z31relaxationMatrixReductionKernelPdS_iS_S_)
        .other          _Z31relaxationMatrixReductionKernelPdS_iS_S_,@"STO_CUDA_ENTRY STV_DEFAULT"
_Z31relaxationMatrixReductionKernelPdS_iS_S_:
.text._Z31relaxationMatrixReductionKernelPdS_iS_S_:
[----:B------:R-:W-:Y:S01]  /*0000*/  LDC R1, c[0x0][0x37c] ;  /* 0x0000df00ff017b82 */ /* 0x000fe20000000800 */
[----:B------:R-:W0:Y:S01]  /*0010*/  S2R R10, SR_TID.X ;  /* 0x00000000000a7919 */ /* 0x000e220000002100 */
[----:B------:R-:W1:Y:S01]  /*0020*/  LDCU UR7, c[0x0][0x390] ;  /* 0x00007200ff0777ac */ /* 0x000e620008000800 */
[----:B------:R-:W-:Y:S01]  /*0030*/  BSSY.RECONVERGENT B1, `(.L_x_0) ;  /* 0x0000100000017945 */ /* 0x000fe20003800200 */
[----:B------:R-:W2:Y:S01]  /*0040*/  S2R R9, SR_TID.Y ;  /* 0x0000000000097919 */ /* 0x000ea20000002200 */
[----:B------:R-:W3:Y:S03]  /*0050*/  LDCU UR6, c[0x0][0x360] ;  /* 0x00006c00ff0677ac */ /* 0x000ee60008000800 */
[----:B------:R-:W4:Y:S01]  /*0060*/  LDC R8, c[0x0][0x364] ;  /* 0x0000d900ff087b82 */ /* 0x000f220000000800 */
[----:B------:R-:W0:Y:S01]  /*0070*/  LDCU.64 UR4, c[0x0][0x358] ;  /* 0x00006b00ff0477ac */ /* 0x000e220008000a00 */
[----:B------:R-:W0:Y:S01]  /*0080*/  LDCU UR8, c[0x0][0x390] ;  /* 0x00007200ff0877ac */ /* 0x000e220008000800 */
[----:B-1----:R-:W-:-:S05]  /*0090*/  IMAD.U32 R13, RZ, RZ, UR7 ;  /* 0x00000007ff0d7e24 */ /* 0x002fca000f8e00ff */
[----:B0-----:R-:W-:-:S13]  /*00a0*/  ISETP.GE.AND P0, PT, R10, R13, PT ;  /* 0x0000000d0a00720c */ /* 0x001fda0003f06270 */
[----:B--23--:R-:W-:Y:S05]  /*00b0*/  @P0 BRA `(.L_x_1) ;  /* 0x0000000c00dc0947 */ /* 0x00cfea0003800000 */
[----:B----4-:R-:W0:Y:S01]  /*00c0*/  I2F.U32.RP R4, R8 ;  /* 0x0000000800047306 */ /* 0x010e220000209000 */
[----:B------:R-:W-:Y:S02]  /*00d0*/  IADD3 R6, PT, PT, R9, R8, RZ ;  /* 0x0000000809067210 */ /* 0x000fe40007ffe0ff */
[----:B------:R-:W-:Y:S02]  /*00e0*/  ISETP.NE.U32.AND P2, PT, R8, RZ, PT ;  /* 0x000000ff0800720c */ /* 0x000fe40003f45070 */
[CC--:B------:R-:W-:Y:S02]  /*00f0*/  ISETP.GE.U32.AND P0, PT, R6.reuse, R13.reuse, PT ;  /* 0x0000000d0600720c */ /* 0x0c0fe40003f06070 */
[----:B------:R-:W-:Y:S02]  /*0100*/  VIMNMX.U32 R5, PT, PT, R6, R13, !PT ;  /* 0x0000000d06057248 */ /* 0x000fe40007fe0000 */
[----:B------:R-:W-:-:S04]  /*0110*/  SEL R0, RZ, 0x1, P0 ;  /* 0x00000001ff007807 */ /* 0x000fc80000000000 */
[----:B------:R-:W-:Y:S01]  /*0120*/  IADD3 R5, PT, PT, R5, -R6, -R0 ;  /* 0x8000000605057210 */ /* 0x000fe20007ffe800 */
[----:B0-----:R-:W0:Y:S02]  /*0130*/  MUFU.RCP R4, R4 ;  /* 0x0000000400047308 */ /* 0x001e240000001000 */
[----:B0-----:R-:W-:-:S06]  /*0140*/  VIADD R2, R4, 0xffffffe ;  /* 0x0ffffffe04027836 */ /* 0x001fcc0000000000 */
[----:B------:R0:W1:Y:S02]  /*0150*/  F2I.FTZ.U32.TRUNC.NTZ R3, R2 ;  /* 0x0000000200037305 */ /* 0x000064000021f000 */
[----:B0-----:R-:W-:Y:S02]  /*0160*/  IMAD.MOV.U32 R2, RZ, RZ, RZ ;  /* 0x000000ffff027224 */ /* 0x001fe400078e00ff */
[----:B-1----:R-:W-:-:S04]  /*0170*/  IMAD.MOV R7, RZ, RZ, -R3 ;  /* 0x000000ffff077224 */ /* 0x002fc800078e0a03 */
[----:B------:R-:W-:-:S04]  /*0180*/  IMAD R7, R7, R8, RZ ;  /* 0x0000000807077224 */ /* 0x000fc800078e02ff */
[----:B------:R-:W-:-:S04]  /*0190*/  IMAD.HI.U32 R4, R3, R7, R2 ;  /* 0x0000000703047227 */ /* 0x000fc800078e0002 */
[----:B------:R-:W-:Y:S02]  /*01a0*/  IMAD.IADD R7, R6, 0x1, R8 ;  /* 0x0000000106077824 */ /* 0x000fe400078e0208 */
[----:B------:R-:W-:Y:S01]  /*01b0*/  IMAD.HI.U32 R3, R4, R5, RZ ;  /* 0x0000000504037227 */ /* 0x000fe200078e00ff */
[----:B------:R-:W-:-:S03]  /*01c0*/  MOV R4, R10 ;  /* 0x0000000a00047202 */ /* 0x000fc60000000f00 */
[----:B------:R-:W-:-:S04]  /*01d0*/  IMAD.MOV R2, RZ, RZ, -R3 ;  /* 0x000000ffff027224 */ /* 0x000fc800078e0a03 */
[----:B------:R-:W-:Y:S02]  /*01e0*/  IMAD R5, R8, R2, R5 ;  /* 0x0000000208057224 */ /* 0x000fe400078e0205 */
[----:B------:R-:W-:-:S03]  /*01f0*/  IMAD.IADD R2, R7, 0x1, R8 ;  /* 0x0000000107027824 */ /* 0x000fc600078e0208 */
[----:B------:R-:W-:-:S13]  /*0200*/  ISETP.GE.U32.AND P0, PT, R5, R8, PT ;  /* 0x000000080500720c */ /* 0x000fda0003f06070 */
[----:B------:R-:W-:Y:S01]  /*0210*/  @P0 IMAD.IADD R5, R5, 0x1, -R8 ;  /* 0x0000000105050824 */ /* 0x000fe200078e0a08 */
[----:B------:R-:W-:-:S04]  /*0220*/  @P0 IADD3 R3, PT, PT, R3, 0x1, RZ ;  /* 0x0000000103030810 */ /* 0x000fc80007ffe0ff */
[----:B------:R-:W-:-:S13]  /*0230*/  ISETP.GE.U32.AND P1, PT, R5, R8, PT ;  /* 0x000000080500720c */ /* 0x000fda0003f26070 */
[----:B------:R-:W-:Y:S01]  /*0240*/  @P1 VIADD R3, R3, 0x1 ;  /* 0x0000000103031836 */ /* 0x000fe20000000000 */
[----:B------:R-:W-:-:S05]  /*0250*/  @!P2 LOP3.LUT R3, RZ, R8, RZ, 0x33, !PT ;  /* 0x00000008ff03a212 */ /* 0x000fca00078e33ff */
[----:B------:R-:W-:Y:S02]  /*0260*/  IMAD.IADD R5, R0, 0x1, R3 ;  /* 0x0000000100057824 */ /* 0x000fe400078e0203 */
[----:B------:R-:W-:-:S03]  /*0270*/  IMAD R3, R6, UR6, RZ ;  /* 0x0000000606037c24 */ /* 0x000fc6000f8e02ff */
[----:B------:R-:W-:-:S07]  /*0280*/  LOP3.LUT R0, R5, 0x3, RZ, 0xc0, !PT ;  /* 0x0000000305007812 */ /* 0x000fce00078ec0ff */
.L_x_21:
[----:B0-----:R-:W0:Y:S01]  /*0290*/  LDCU UR7, c[0x0][0x390] ;  /* 0x00007200ff0777ac */ /* 0x001e220008000800 */
[----:B------:R-:W-:Y:S01]  /*02a0*/  BSSY.RECONVERGENT B2, `(.L_x_2) ;  /* 0x00000d3000027945 */ /* 0x000fe20003800200 */
[----:B0-----:R-:W-:-:S13]  /*02b0*/  ISETP.GE.U32.AND P0, PT, R9, UR7, PT ;  /* 0x0000000709007c0c */ /* 0x001fda000bf06070 */
[----:B------:R-:W-:Y:S05]  /*02c0*/  @P0 BRA `(.L_x_3) ;  /* 0x0000000c00400947 */ /* 0x000fea0003800000 */
[----:B------:R-:W0:Y:S01]  /*02d0*/  LDC.64 R12, c[0x0][0x380] ;  /* 0x0000e000ff0c7b82 */ /* 0x000e220000000a00 */
[----:B------:R-:W-:Y:S01]  /*02e0*/  ISETP.NE.AND P0, PT, R0, 0x3, PT ;  /* 0x000000030000780c */ /* 0x000fe20003f05270 */
[----:B------:R-:W-:Y:S01]  /*02f0*/  IMAD R23, R4, UR6, R4 ;  /* 0x0000000604177c24 */ /* 0x000fe2000f8e0204 */
[----:B------:R-:W-:Y:S01]  /*0300*/  BSSY.RECONVERGENT B3, `(.L_x_4) ;  /* 0x000005b000037945 */ /* 0x000fe20003800200 */
[----:B------:R-:W-:Y:S02]  /*0310*/  IMAD.MOV.U32 R31, RZ, RZ, R9 ;  /* 0x000000ffff1f7224 */ /* 0x000fe400078e0009 */
[----:B0-----:R-:W-:-:S08]  /*0320*/  IMAD.WIDE.U32 R22, R23, 0x8, R12 ;  /* 0x0000000817167825 */ /* 0x001fd000078e000c */
[----:B------:R-:W-:Y:S05]  /*0330*/  @!P0 BRA `(.L_x_5) ;  /* 0x00000004005c8947 */ /* 0x000fea0003800000 */
[----:B------:R-:W2:Y:S01]  /*0340*/  LDG.E.64 R16, desc[UR4][R22.64] ;  /* 0x0000000416107981 */ /* 0x000ea2000c1e1b00 */
[----:B------:R-:W-:-:S04]  /*0350*/  IMAD R20, R9, UR6, R4 ;  /* 0x0000000609147c24 */ /* 0x000fc8000f8e0204 */
[----:B------:R-:W-:-:S06]  /*0360*/  IMAD.WIDE.U32 R12, R20, 0x8, R12 ;  /* 0x00000008140c7825 */ /* 0x000fcc00078e000c */
[----:B------:R-:W3:Y:S01]  /*0370*/  LDG.E.64 R12, desc[UR4][R12.64] ;  /* 0x000000040c0c7981 */ /* 0x000ee2000c1e1b00 */
[----:B------:R-:W-:Y:S01]  /*0380*/  IMAD.MOV.U32 R14, RZ, RZ, 0x1 ;  /* 0x00000001ff0e7424 */ /* 0x000fe200078e00ff */
[----:B------:R-:W-:Y:S01]  /*0390*/  BSSY.RECONVERGENT B4, `(.L_x_6) ;  /* 0x0000012000047945 */ /* 0x000fe20003800200 */
[----:B------:R-:W-:Y:S01]  /*03a0*/  ISETP.NE.AND P1, PT, R0, RZ, PT ;  /* 0x000000ff0000720c */ /* 0x000fe20003f25270 */
[----:B--2---:R-:W0:Y:S03]  /*03b0*/  MUFU.RCP64H R15, R17 ;  /* 0x00000011000f7308 */ /* 0x004e260000001800 */
[----:B0-----:R-:W-:-:S08]  /*03c0*/  DFMA R18, -R16, R14, 1 ;  /* 0x3ff000001012742b */ /* 0x001fd0000000010e */
[----:B------:R-:W-:-:S08]  /*03d0*/  DFMA R18, R18, R18, R18 ;  /* 0x000000121212722b */ /* 0x000fd00000000012 */
[----:B------:R-:W-:-:S08]  /*03e0*/  DFMA R18, R14, R18, R14 ;  /* 0x000000120e12722b */ /* 0x000fd0000000000e */
[----:B------:R-:W-:-:S08]  /*03f0*/  DFMA R14, -R16, R18, 1 ;  /* 0x3ff00000100e742b */ /* 0x000fd00000000112 */
[----:B------:R-:W-:-:S08]  /*0400*/  DFMA R14, R18, R14, R18 ;  /* 0x0000000e120e722b */ /* 0x000fd00000000012 */
[----:B---3--:R-:W-:-:S08]  /*0410*/  DMUL R34, R12, -R14 ;  /* 0x8000000e0c227228 */ /* 0x008fd00000000000 */
[----:B------:R-:W-:-:S08]  /*0420*/  DFMA R18, -R16, R34, -R12 ;  /* 0x000000221012722b */ /* 0x000fd0000000090c */
[----:B------:R-:W-:Y:S02]  /*0430*/  DFMA R34, R14, R18, R34 ;  /* 0x000000120e22722b */ /* 0x000fe40000000022 */
[----:B------:R-:W-:-:S08]  /*0440*/  DADD R14, -RZ, -R12 ;  /* 0x00000000ff0e7229 */ /* 0x000fd0000000090c */
[----:B------:R-:W-:Y:S02]  /*0450*/  FFMA R11, RZ, R17, R35 ;  /* 0x00000011ff0b7223 */ /* 0x000fe40000000023 */
[----:B------:R-:W-:-:S03]  /*0460*/  FSETP.GEU.AND P2, PT, |R15|, 6.5827683646048100446e-37, PT ;  /* 0x036000000f00780b */ /* 0x000fc60003f4e200 */
[----:B------:R-:W-:-:S13]  /*0470*/  FSETP.GT.AND P0, PT, |R11|, 1.469367938527859385e-39, PT ;  /* 0x001000000b00780b */ /* 0x000fda0003f04200 */
[----:B------:R-:W-:Y:S05]  /*0480*/  @P0 BRA P2, `(.L_x_7) ;  /* 0x0000000000080947 */ /* 0x000fea0001000000 */
[----:B------:R-:W-:-:S07]  /*0490*/  MOV R12, 0x4b0 ;  /* 0x000004b0000c7802 */ /* 0x000fce0000000f00 */
[----:B------:R-:W-:Y:S05]  /*04a0*/  CALL.REL.NOINC `($__internal_0_$__cuda_sm20_div_rn_f64_full) ;  /* 0x0000001400f47944 */ /* 0x000fea0003c00000 */
.L_x_7:
[----:B------:R-:W-:Y:S05]  /*04b0*/  BSYNC.RECONVERGENT B4 ;  /* 0x0000000000047941 */ /* 0x000fea0003800200 */
.L_x_6:
[----:B------:R-:W0:Y:S01]  /*04c0*/  LDC.64 R12, c[0x0][0x398] ;  /* 0x0000e600ff0c7b82 */ /* 0x000e220000000a00 */
[----:B------:R-:W-:Y:S01]  /*04d0*/  MOV R31, R6 ;  /* 0x00000006001f7202 */ /* 0x000fe20000000f00 */
[----:B0-----:R-:W-:-:S05]  /*04e0*/  IMAD.WIDE.U32 R20, R20, 0x8, R12 ;  /* 0x0000000814147825 */ /* 0x001fca00078e000c */
[----:B------:R0:W-:Y:S01]  /*04f0*/  STG.E.64 desc[UR4][R20.64], R34 ;  /* 0x0000002214007986 */ /* 0x0001e2000c101b04 */
[----:B------:R-:W-:Y:S05]  /*0500*/  @!P1 BRA `(.L_x_5) ;  /* 0x0000000000e89947 */ /* 0x000fea0003800000 */
[----:B------:R-:W2:Y:S01]  /*0510*/  LDG.E.64 R16, desc[UR4][R22.64] ;  /* 0x0000000416107981 */ /* 0x000ea2000c1e1b00 */
[----:B------:R-:W1:Y:S01]  /*0520*/  LDC.64 R12, c[0x0][0x380] ;  /* 0x0000e000ff0c7b82 */ /* 0x000e620000000a00 */
[----:B0-----:R-:W-:-:S04]  /*0530*/  IMAD.IADD R20, R3, 0x1, R4 ;  /* 0x0000000103147824 */ /* 0x001fc800078e0204 */
[----:B-1----:R-:W-:-:S06]  /*0540*/  IMAD.WIDE.U32 R12, R20, 0x8, R12 ;  /* 0x00000008140c7825 */ /* 0x002fcc00078e000c */
[----:B------:R-:W3:Y:S01]  /*0550*/  LDG.E.64 R12, desc[UR4][R12.64] ;  /* 0x000000040c0c7981 */ /* 0x000ee2000c1e1b00 */
[----:B------:R-:W-:Y:S01]  /*0560*/  IMAD.MOV.U32 R14, RZ, RZ, 0x1 ;  /* 0x00000001ff0e7424 */ /* 0x000fe200078e00ff */
[----:B------:R-:W-:Y:S01]  /*0570*/  BSSY.RECONVERGENT B4, `(.L_x_8) ;  /* 0x0000012000047945 */ /* 0x000fe20003800200 */
[----:B------:R-:W-:Y:S01]  /*0580*/  ISETP.NE.AND P1, PT, R0, 0x1, PT ;  /* 0x000000010000780c */ /* 0x000fe20003f25270 */
        /* <DEDUP_REMOVED lines=16> */
.L_x_9:
[----:B------:R-:W-:Y:S05]  /*0690*/  BSYNC.RECONVERGENT B4 ;  /* 0x0000000000047941 */ /* 0x000fea0003800200 */
.L_x_8:
[----:B------:R-:W0:Y:S01]  /*06a0*/  LDC.64 R12, c[0x0][0x398] ;  /* 0x0000e600ff0c7b82 */ /* 0x000e220000000a00 */
[----:B------:R-:W-:Y:S02]  /*06b0*/  IMAD.MOV.U32 R31, RZ, RZ, R7 ;  /* 0x000000ffff1f7224 */ /* 0x000fe400078e0007 */
[----:B0-----:R-:W-:-:S05]  /*06c0*/  IMAD.WIDE.U32 R20, R20, 0x8, R12 ;  /* 0x0000000814147825 */ /* 0x001fca00078e000c */
[----:B------:R1:W-:Y:S01]  /*06d0*/  STG.E.64 desc[UR4][R20.64], R34 ;  /* 0x0000002214007986 */ /* 0x0003e2000c101b04 */
[----:B------:R-:W-:Y:S05]  /*06e0*/  @!P1 BRA `(.L_x_5) ;  /* 0x0000000000709947 */ /* 0x000fea0003800000 */
[----:B------:R-:W2:Y:S01]  /*06f0*/  LDG.E.64 R16, desc[UR4][R22.64] ;  /* 0x0000000416107981 */ /* 0x000ea2000c1e1b00 */
[----:B------:R-:W0:Y:S01]  /*0700*/  LDC.64 R12, c[0x0][0x380] ;  /* 0x0000e000ff0c7b82 */ /* 0x000e220000000a00 */
[----:B-1----:R-:W-:-:S04]  /*0710*/  IMAD R20, R7, UR6, R4 ;  /* 0x0000000607147c24 */ /* 0x002fc8000f8e0204 */
[----:B0-----:R-:W-:-:S06]  /*0720*/  IMAD.WIDE.U32 R12, R20, 0x8, R12 ;  /* 0x00000008140c7825 */ /* 0x001fcc00078e000c */
[----:B------:R-:W3:Y:S01]  /*0730*/  LDG.E.64 R12, desc[UR4][R12.64] ;  /* 0x000000040c0c7981 */ /* 0x000ee2000c1e1b00 */
[----:B------:R-:W-:Y:S01]  /*0740*/  MOV R14, 0x1 ;  /* 0x00000001000e7802 */ /* 0x000fe20000000f00 */
[----:B------:R-:W-:Y:S01]  /*0750*/  BSSY.RECONVERGENT B4, `(.L_x_10) ;  /* 0x0000011000047945 */ /* 0x000fe20003800200 */
[----:B--2---:R-:W0:Y:S04]  /*0760*/  MUFU.RCP64H R15, R17 ;  /* 0x00000011000f7308 */ /* 0x004e280000001800 */
        /* <DEDUP_REMOVED lines=15> */
.L_x_11:
[----:B------:R-:W-:Y:S05]  /*0860*/  BSYNC.RECONVERGENT B4 ;  /* 0x0000000000047941 */ /* 0x000fea0003800200 */
.L_x_10:
[----:B------:R-:W0:Y:S01]  /*0870*/  LDC.64 R12, c[0x0][0x398] ;  /* 0x0000e600ff0c7b82 */ /* 0x000e220000000a00 */
[----:B------:R-:W-:Y:S02]  /*0880*/  IMAD.MOV.U32 R31, RZ, RZ, R2 ;  /* 0x000000ffff1f7224 */ /* 0x000fe400078e0002 */
[----:B0-----:R-:W-:-:S05]  /*0890*/  IMAD.WIDE.U32 R20, R20, 0x8, R12 ;  /* 0x0000000814147825 */ /* 0x001fca00078e000c */
[----:B------:R2:W-:Y:S02]  /*08a0*/  STG.E.64 desc[UR4][R20.64], R34 ;  /* 0x0000002214007986 */ /* 0x0005e4000c101b04 */
.L_x_5:
[----:B------:R-:W-:Y:S05]  /*08b0*/  BSYNC.RECONVERGENT B3 ;  /* 0x0000000000037941 */ /* 0x000fea0003800200 */
.L_x_4:
[----:B012---:R-:W0:Y:S01]  /*08c0*/  LDC.64 R20, c[0x0][0x380] ;  /* 0x0000e000ff147b82 */ /* 0x007e220000000a00 */
[----:B------:R-:W-:-:S13]  /*08d0*/  ISETP.GE.U32.AND P0, PT, R5, 0x3, PT ;  /* 0x000000030500780c */ /* 0x000fda0003f06070 */
[----:B------:R-:W-:Y:S05]  /*08e0*/  @!P0 BRA `(.L_x_3) ;  /* 0x0000000400b88947 */ /* 0x000fea0003800000 */
.L_x_20:
[----:B------:R-:W2:Y:S01]  /*08f0*/  LDG.E.64 R16, desc[UR4][R22.64] ;  /* 0x0000000416107981 */ /* 0x000ea2000c1e1b00 */
[----:B------:R-:W-:-:S04]  /*0900*/  IMAD R33, R31, UR6, R4 ;  /* 0x000000061f217c24 */ /* 0x000fc8000f8e0204 */
[----:B01----:R-:W-:-:S06]  /*0910*/  IMAD.WIDE.U32 R12, R33, 0x8, R20 ;  /* 0x00000008210c7825 */ /* 0x003fcc00078e0014 */
[----:B------:R-:W3:Y:S01]  /*0920*/  LDG.E.64 R12, desc[UR4][R12.64] ;  /* 0x000000040c0c7981 */ /* 0x000ee2000c1e1b00 */
[----:B------:R-:W-:Y:S01]  /*0930*/  IMAD.MOV.U32 R14, RZ, RZ, 0x1 ;  /* 0x00000001ff0e7424 */ /* 0x000fe200078e00ff */
        /* <DEDUP_REMOVED lines=17> */
.L_x_13:
[----:B------:R-:W-:Y:S05]  /*0a50*/  BSYNC.RECONVERGENT B3 ;  /* 0x0000000000037941 */ /* 0x000fea0003800200 */
.L_x_12:
[----:B------:R-:W0:Y:S02]  /*0a60*/  LDC.64 R18, c[0x0][0x398] ;  /* 0x0000e600ff127b82 */ /* 0x000e240000000a00 */
[----:B0-----:R-:W-:-:S05]  /*0a70*/  IMAD.WIDE.U32 R18, R33, 0x8, R18 ;  /* 0x0000000821127825 */ /* 0x001fca00078e0012 */
[----:B------:R0:W-:Y:S04]  /*0a80*/  STG.E.64 desc[UR4][R18.64], R34 ;  /* 0x0000002212007986 */ /* 0x0001e8000c101b04 */
[----:B------:R-:W2:Y:S01]  /*0a90*/  LDG.E.64 R16, desc[UR4][R22.64] ;  /* 0x0000000416107981 */ /* 0x000ea2000c1e1b00 */
[----:B------:R-:W-:-:S04]  /*0aa0*/  IMAD.IADD R31, R8, 0x1, R31 ;  /* 0x00000001081f7824 */ /* 0x000fc800078e021f */
[----:B------:R-:W-:-:S04]  /*0ab0*/  IMAD R33, R31, UR6, R4 ;  /* 0x000000061f217c24 */ /* 0x000fc8000f8e0204 */
[----:B------:R-:W-:-:S06]  /*0ac0*/  IMAD.WIDE.U32 R12, R33, 0x8, R20 ;  /* 0x00000008210c7825 */ /* 0x000fcc00078e0014 */
[----:B------:R-:W3:Y:S01]  /*0ad0*/  LDG.E.64 R12, desc[UR4][R12.64] ;  /* 0x000000040c0c7981 */ /* 0x000ee2000c1e1b00 */
[----:B------:R-:W-:Y:S01]  /*0ae0*/  MOV R14, 0x1 ;  /* 0x00000001000e7802 */ /* 0x000fe20000000f00 */
[----:B------:R-:W-:Y:S01]  /*0af0*/  BSSY.RECONVERGENT B3, `(.L_x_14) ;  /* 0x0000011000037945 */ /* 0x000fe20003800200 */
[----:B--2---:R-:W1:Y:S04]  /*0b00*/  MUFU.RCP64H R15, R17 ;  /* 0x00000011000f7308 */ /* 0x004e680000001800 */
[----:B-1----:R-:W-:-:S08]  /*0b10*/  DFMA R24, -R16, R14, 1 ;  /* 0x3ff000001018742b */ /* 0x002fd0000000010e */
[----:B------:R-:W-:-:S08]  /*0b20*/  DFMA R24, R24, R24, R24 ;  /* 0x000000181818722b */ /* 0x000fd00000000018 */
[----:B------:R-:W-:-:S08]  /*0b30*/  DFMA R24, R14, R24, R14 ;  /* 0x000000180e18722b */ /* 0x000fd0000000000e */
[----:B------:R-:W-:-:S08]  /*0b40*/  DFMA R14, -R16, R24, 1 ;  /* 0x3ff00000100e742b */ /* 0x000fd00000000118 */
[----:B------:R-:W-:-:S08]  /*0b50*/  DFMA R24, R24, R14, R24 ;  /* 0x0000000e1818722b */ /* 0x000fd00000000018 */
[----:B---3--:R-:W-:-:S08]  /*0b60*/  DMUL R14, R12, -R24 ;  /* 0x800000180c0e7228 */ /* 0x008fd00000000000 */
[----:B0-----:R-:W-:-:S08]  /*0b70*/  DFMA R18, -R16, R14, -R12 ;  /* 0x0000000e1012722b */ /* 0x001fd0000000090c */
        /* <DEDUP_REMOVED lines=8> */
.L_x_15:
[----:B------:R-:W-:Y:S05]  /*0c00*/  BSYNC.RECONVERGENT B3 ;  /* 0x0000000000037941 */ /* 0x000fea0003800200 */
.L_x_14:
        /* <DEDUP_REMOVED lines=8> */
[----:B------:R-:W-:Y:S01]  /*0c90*/  IMAD.MOV.U32 R14, RZ, RZ, 0x1 ;  /* 0x00000001ff0e7424 */ /* 0x000fe200078e00ff */
        /* <DEDUP_REMOVED lines=17> */
.L_x_17:
[----:B------:R-:W-:Y:S05]  /*0db0*/  BSYNC.RECONVERGENT B3 ;  /* 0x0000000000037941 */ /* 0x000fea0003800200 */
.L_x_16:
        /* <DEDUP_REMOVED lines=26> */
.L_x_19:
[----:B------:R-:W-:Y:S05]  /*0f60*/  BSYNC.RECONVERGENT B3 ;  /* 0x0000000000037941 */ /* 0x000fea0003800200 */
.L_x_18:
[----:B------:R-:W0:Y:S01]  /*0f70*/  LDC.64 R12, c[0x0][0x398] ;  /* 0x0000e600ff0c7b82 */ /* 0x000e220000000a00 */
[----:B------:R-:W-:-:S05]  /*0f80*/  IMAD.IADD R31, R31, 0x1, R8 ;  /* 0x000000011f1f7824 */ /* 0x000fca00078e0208 */
[----:B------:R-:W-:Y:S01]  /*0f90*/  ISETP.GE.AND P0, PT, R31, UR8, PT ;  /* 0x000000081f007c0c */ /* 0x000fe2000bf06270 */
[----:B0-----:R-:W-:-:S05]  /*0fa0*/  IMAD.WIDE.U32 R12, R33, 0x8, R12 ;  /* 0x00000008210c7825 */ /* 0x001fca00078e000c */
[----:B------:R1:W-:Y:S07]  /*0fb0*/  STG.E.64 desc[UR4][R12.64], R34 ;  /* 0x000000220c007986 */ /* 0x0003ee000c101b04 */
[----:B------:R-:W-:Y:S05]  /*0fc0*/  @!P0 BRA `(.L_x_20) ;  /* 0xfffffff800488947 */ /* 0x000fea000383ffff */
.L_x_3:
[----:B------:R-:W-:Y:S05]  /*0fd0*/  BSYNC.RECONVERGENT B2 ;  /* 0x0000000000027941 */ /* 0x000fea0003800200 */
.L_x_2:
[----:B------:R-:W1:Y:S01]  /*0fe0*/  LDCU UR7, c[0x0][0x390] ;  /* 0x00007200ff0777ac */ /* 0x000e620008000800 */
[----:B------:R-:W-:Y:S02]  /*0ff0*/  VIADD R4, R4, UR6 ;  /* 0x0000000604047c36 */ /* 0x000fe40008000000 */
[----:B-1----:R-:W-:-:S05]  /*1000*/  IMAD.U32 R13, RZ, RZ, UR7 ;  /* 0x00000007ff0d7e24 */ /* 0x002fca000f8e00ff */
[----:B------:R-:W-:-:S13]  /*1010*/  ISETP.GE.AND P0, PT, R4, R13, PT ;  /* 0x0000000d0400720c */ /* 0x000fda0003f06270 */
[----:B------:R-:W-:Y:S05]  /*1020*/  @!P0 BRA `(.L_x_21) ;  /* 0xfffffff000988947 */ /* 0x000fea000383ffff */
.L_x_1:
[----:B------:R-:W-:Y:S05]  /*1030*/  BSYNC.RECONVERGENT B1 ;  /* 0x0000000000017941 */ /* 0x000fea0003800200 */
.L_x_0:
[----:B------:R-:W-:-:S05]  /*1040*/  IMAD R3, R9, UR6, R10 ;  /* 0x0000000609037c24 */ /* 0x000fca000f8e020a */
[----:B------:R-:W-:-:S13]  /*1050*/  ISETP.GE.AND P0, PT, R3, R13, PT ;  /* 0x0000000d0300720c */ /* 0x000fda0003f06270 */
[----:B------:R-:W-:Y:S05]  /*1060*/  @P0 EXIT ;  /* 0x000000000000094d */ /* 0x000fea0003800000 */
[----:B----4-:R-:W-:Y:S01]  /*1070*/  IMAD R0, R8, UR6, RZ ;  /* 0x0000000608007c24 */ /* 0x010fe2000f8e02ff */
[----:B------:R-:W1:Y:S01]  /*1080*/  LDCU.64 UR8, c[0x0][0x388] ;  /* 0x00007100ff0877ac */ /* 0x000e620008000a00 */
[----:B------:R-:W-:Y:S02]  /*1090*/  BSSY.RECONVERGENT B1, `(.L_x_22) ;  /* 0x0000047000017945 */ /* 0x000fe40003800200 */
[----:B------:R-:W2:Y:S01]  /*10a0*/  I2F.U32.RP R11, R0 ;  /* 0x00000000000b7306 */ /* 0x000ea20000209000 */
[----:B------:R-:W-:Y:S01]  /*10b0*/  IMAD.IADD R2, R3, 0x1, R0 ;  /* 0x0000000103027824 */ /* 0x000fe200078e0200 */
[----:B------:R-:W-:Y:S01]  /*10c0*/  ISETP.NE.U32.AND P2, PT, R0, RZ, PT ;  /* 0x000000ff0000720c */ /* 0x000fe20003f45070 */
[----:B------:R-:W3:Y:S03]  /*10d0*/  LDCU.64 UR10, c[0x0][0x3a0] ;  /* 0x00007400ff0a77ac */ /* 0x000ee60008000a00 */
[----:B------:R-:W-:-:S02]  /*10e0*/  ISETP.GE.AND P0, PT, R2, R13, PT ;  /* 0x0000000d0200720c */ /* 0x000fc40003f06270 */
[----:B------:R-:W-:Y:S02]  /*10f0*/  VIMNMX R7, PT, PT, R2, R13, !PT ;  /* 0x0000000d02077248 */ /* 0x000fe40007fe0100 */
[----:B------:R-:W-:-:S04]  /*1100*/  SEL R6, RZ, 0x1, P0 ;  /* 0x00000001ff067807 */ /* 0x000fc80000000000 */
[----:B------:R-:W-:Y:S01]  /*1110*/  IADD3 R7, PT, PT, R7, -R2, -R6 ;  /* 0x8000000207077210 */ /* 0x000fe20007ffe806 */
[----:B--2---:R-:W2:Y:S02]  /*1120*/  MUFU.RCP R11, R11 ;  /* 0x0000000b000b7308 */ /* 0x004ea40000001000 */
[----:B--2---:R-:W-:-:S06]  /*1130*/  IADD3 R4, PT, PT, R11, 0xffffffe, RZ ;  /* 0x0ffffffe0b047810 */ /* 0x004fcc0007ffe0ff */
[----:B------:R2:W4:Y:S02]  /*1140*/  F2I.FTZ.U32.TRUNC.NTZ R5, R4 ;  /* 0x0000000400057305 */ /* 0x000524000021f000 */
[----:B--2---:R-:W-:Y:S02]  /*1150*/  IMAD.MOV.U32 R4, RZ, RZ, RZ ;  /* 0x000000ffff047224 */ /* 0x004fe400078e00ff */
[----:B----4-:R-:W-:-:S04]  /*1160*/  IMAD.MOV R15, RZ, RZ, -R5 ;  /* 0x000000ffff0f7224 */ /* 0x010fc800078e0a05 */
[----:B------:R-:W-:-:S04]  /*1170*/  IMAD R13, R15, R0, RZ ;  /* 0x000000000f0d7224 */ /* 0x000fc800078e02ff */
[----:B------:R-:W-:-:S06]  /*1180*/  IMAD.HI.U32 R12, R5, R13, R4 ;  /* 0x0000000d050c7227 */ /* 0x000fcc00078e0004 */
[----:B------:R-:W-:-:S05]  /*1190*/  IMAD.HI.U32 R5, R12, R7, RZ ;  /* 0x000000070c057227 */ /* 0x000fca00078e00ff */
[----:B------:R-:W-:-:S05]  /*11a0*/  IADD3 R2, PT, PT, -R5, RZ, RZ ;  /* 0x000000ff05027210 */ /* 0x000fca0007ffe1ff */
[----:B------:R-:W-:-:S05]  /*11b0*/  IMAD R7, R0, R2, R7 ;  /* 0x0000000200077224 */ /* 0x000fca00078e0207 */
[----:B------:R-:W-:-:S13]  /*11c0*/  ISETP.GE.U32.AND P0, PT, R7, R0, PT ;  /* 0x000000000700720c */ /* 0x000fda0003f06070 */
[----:B------:R-:W-:Y:S02]  /*11d0*/  @P0 IMAD.IADD R7, R7, 0x1, -R0 ;  /* 0x0000000107070824 */ /* 0x000fe400078e0a00 */
[----:B------:R-:W-:-:S03]  /*11e0*/  @P0 VIADD R5, R5, 0x1 ;  /* 0x0000000105050836 */ /* 0x000fc60000000000 */
[----:B------:R-:W-:-:S13]  /*11f0*/  ISETP.GE.U32.AND P1, PT, R7, R0, PT ;  /* 0x000000000700720c */ /* 0x000fda0003f26070 */
[----:B------:R-:W-:Y:S01]  /*1200*/  @P1 VIADD R5, R5, 0x1 ;  /* 0x0000000105051836 */ /* 0x000fe20000000000 */
[----:B------:R-:W-:-:S04]  /*1210*/  @!P2 LOP3.LUT R5, RZ, R0, RZ, 0x33, !PT ;  /* 0x00000000ff05a212 */ /* 0x000fc800078e33ff */
[----:B------:R-:W-:-:S04]  /*1220*/  IADD3 R2, PT, PT, R6, R5, RZ ;  /* 0x0000000506027210 */ /* 0x000fc80007ffe0ff */
[----:B------:R-:W-:-:S04]  /*1230*/  LOP3.LUT R4, R2, 0x3, RZ, 0xc0, !PT ;  /* 0x0000000302047812 */ /* 0x000fc800078ec0ff */
[----:B------:R-:W-:-:S13]  /*1240*/  ISETP.NE.AND P0, PT, R4, 0x3, PT ;  /* 0x000000030400780c */ /* 0x000fda0003f05270 */
[----:B-1-3--:R-:W-:Y:S05]  /*1250*/  @!P0 BRA `(.L_x_23) ;  /* 0x0000000000a88947 */ /* 0x00afea0003800000 */
[----:B0-----:R-:W0:Y:S01]  /*1260*/  LDC.64 R20, c[0x0][0x380] ;  /* 0x0000e000ff147b82 */ /* 0x001e220000000a00 */
[----:B------:R-:W-:Y:S02]  /*1270*/  VIADD R4, R2, 0x1 ;  /* 0x0000000102047836 */ /* 0x000fe40000000000 */
[----:B------:R-:W-:-:S03]  /*1280*/  IMAD R7, R9, UR6, R9 ;  /* 0x0000000609077c24 */ /* 0x000fc6000f8e0209 */
[----:B------:R-:W-:Y:S01]  /*1290*/  LOP3.LUT R5, R4, 0x3, RZ, 0xc0, !PT ;  /* 0x0000000304057812 */ /* 0x000fe200078ec0ff */
[----:B------:R-:W-:-:S04]  /*12a0*/  IMAD.IADD R7, R7, 0x1, R10 ;  /* 0x0000000107077824 */ /* 0x000fc800078e020a */
[----:B------:R-:W-:Y:S02]  /*12b0*/  IMAD R11, R5, R8, R9 ;  /* 0x00000008050b7224 */ /* 0x000fe400078e0209 */
[----:B------:R-:W-:-:S04]  /*12c0*/  IMAD.WIDE.U32 R8, R3, 0x8, RZ ;  /* 0x0000000803087825 */ /* 0x000fc800078e00ff */
[--C-:B------:R-:W-:Y:S02]  /*12d0*/  IMAD R4, R7, UR6, R10.reuse ;  /* 0x0000000607047c24 */ /* 0x100fe4000f8e020a */
[----:B------:R-:W-:Y:S02]  /*12e0*/  IMAD R3, R11, UR6, R10 ;  /* 0x000000060b037c24 */ /* 0x000fe4000f8e020a */
[----:B------:R-:W-:Y:S02]  /*12f0*/  IMAD R7, R0, UR6, R0 ;  /* 0x0000000600077c24 */ /* 0x000fe4000f8e0200 */
[----:B------:R-:W-:-:S07]  /*1300*/  IMAD.MOV R5, RZ, RZ, -R5 ;  /* 0x000000ffff057224 */ /* 0x000fce00078e0a05 */
.L_x_26:
[----:B0-----:R-:W-:-:S06]  /*1310*/  IMAD.WIDE.U32 R16, R4, 0x8, R20 ;  /* 0x0000000804107825 */ /* 0x001fcc00078e0014 */
[----:B------:R-:W2:Y:S01]  /*1320*/  LDG.E.64 R16, desc[UR4][R16.64] ;  /* 0x0000000410107981 */ /* 0x000ea2000c1e1b00 */
[----:B------:R-:W-:-:S04]  /*1330*/  IADD3 R14, P0, PT, R8, UR8, RZ ;  /* 0x00000008080e7c10 */ /* 0x000fc8000ff1e0ff */
[----:B------:R-:W-:-:S06]  /*1340*/  IADD3.X R15, PT, PT, R9, UR9, RZ, P0, !PT ;  /* 0x00000009090f7c10 */ /* 0x000fcc00087fe4ff */
[----:B------:R-:W3:Y:S01]  /*1350*/  LDG.E.64 R14, desc[UR4][R14.64] ;  /* 0x000000040e0e7981 */ /* 0x000ee2000c1e1b00 */
[----:B-1----:R-:W-:Y:S01]  /*1360*/  MOV R10, 0x1 ;  /* 0x00000001000a7802 */ /* 0x002fe20000000f00 */
[----:B------:R-:W-:Y:S01]  /*1370*/  VIADD R5, R5, 0x1 ;  /* 0x0000000105057836 */ /* 0x000fe20000000000 */
[----:B------:R-:W-:Y:S04]  /*1380*/  BSSY.RECONVERGENT B2, `(.L_x_24) ;  /* 0x0000011000027945 */ /* 0x000fe80003800200 */
[----:B------:R-:W-:Y:S01]  /*1390*/  ISETP.NE.AND P1, PT, R5, RZ, PT ;  /* 0x000000ff0500720c */ /* 0x000fe20003f25270 */
[----:B--2---:R-:W0:Y:S01]  /*13a0*/  MUFU.RCP64H R11, R17 ;  /* 0x00000011000b7308 */ /* 0x004e220000001800 */
[----:B---3--:R-:W-:Y:S01]  /*13b0*/  FSETP.GEU.AND P2, PT, |R15|, 6.5827683646048100446e-37, PT ;  /* 0x036000000f00780b */ /* 0x008fe20003f4e200 */
[----:B0-----:R-:W-:-:S08]  /*13c0*/  DFMA R12, -R16, R10, 1 ;  /* 0x3ff00000100c742b */ /* 0x001fd0000000010a */
[----:B------:R-:W-:-:S08]  /*13d0*/  DFMA R12, R12, R12, R12 ;  /* 0x0000000c0c0c722b */ /* 0x000fd0000000000c */
[----:B------:R-:W-:-:S08]  /*13e0*/  DFMA R12, R10, R12, R10 ;  /* 0x0000000c0a0c722b */ /* 0x000fd0000000000a */
[----:B------:R-:W-:-:S08]  /*13f0*/  DFMA R10, -R16, R12, 1 ;  /* 0x3ff00000100a742b */ /* 0x000fd0000000010c */
[----:B------:R-:W-:-:S08]  /*1400*/  DFMA R10, R12, R10, R12 ;  /* 0x0000000a0c0a722b */ /* 0x000fd0000000000c */
[----:B------:R-:W-:-:S08]  /*1410*/  DMUL R34, R14, R10 ;  /* 0x0000000a0e227228 */ /* 0x000fd00000000000 */
[----:B------:R-:W-:-:S08]  /*1420*/  DFMA R12, -R16, R34, R14 ;  /* 0x00000022100c722b */ /* 0x000fd0000000010e */
[----:B------:R-:W-:-:S10]  /*1430*/  DFMA R34, R10, R12, R34 ;  /* 0x0000000c0a22722b */ /* 0x000fd40000000022 */
[----:B------:R-:W-:-:S05]  /*1440*/  FFMA R6, RZ, R17, R35 ;  /* 0x00000011ff067223 */ /* 0x000fca0000000023 */
[----:B------:R-:W-:-:S13]  /*1450*/  FSETP.GT.AND P0, PT, |R6|, 1.469367938527859385e-39, PT ;  /* 0x001000000600780b */ /* 0x000fda0003f04200 */
[----:B------:R-:W-:Y:S05]  /*1460*/  @P0 BRA P2, `(.L_x_25) ;  /* 0x0000000000080947 */ /* 0x000fea0001000000 */
[----:B------:R-:W-:-:S07]  /*1470*/  MOV R12, 0x1490 ;  /* 0x00001490000c7802 */ /* 0x000fce0000000f00 */
[----:B------:R-:W-:Y:S05]  /*1480*/  CALL.REL.NOINC `($__internal_0_$__cuda_sm20_div_rn_f64_full) ;  /* 0x0000000400fc7944 */ /* 0x000fea0003c00000 */
.L_x_25:
[----:B------:R-:W-:Y:S05]  /*1490*/  BSYNC.RECONVERGENT B2 ;  /* 0x0000000000027941 */ /* 0x000fea0003800200 */
.L_x_24:
[----:B------:R-:W-:Y:S01]  /*14a0*/  IADD3 R10, P0, PT, R8, UR10, RZ ;  /* 0x0000000a080a7c10 */ /* 0x000fe2000ff1e0ff */
[----:B------:R-:W-:-:S03]  /*14b0*/  IMAD.IADD R4, R7, 0x1, R4 ;  /* 0x0000000107047824 */ /* 0x000fc600078e0204 */
[----:B------:R-:W-:Y:S01]  /*14c0*/  IADD3.X R11, PT, PT, R9, UR11, RZ, P0, !PT ;  /* 0x0000000b090b7c10 */ /* 0x000fe200087fe4ff */
[----:B------:R-:W-:-:S04]  /*14d0*/  IMAD.WIDE.U32 R8, R0, 0x8, R8 ;  /* 0x0000000800087825 */ /* 0x000fc800078e0008 */
[----:B------:R1:W-:Y:S01]  /*14e0*/  STG.E.64 desc[UR4][R10.64], R34 ;  /* 0x000000220a007986 */ /* 0x0003e2000c101b04 */
[----:B------:R-:W-:Y:S05]  /*14f0*/  @P1 BRA `(.L_x_26) ;  /* 0xfffffffc00841947 */ /* 0x000fea000383ffff */
.L_x_23:
[----:B------:R-:W-:Y:S05]  /*1500*/  BSYNC.RECONVERGENT B1 ;  /* 0x0000000000017941 */ /* 0x000fea0003800200 */
.L_x_22:
[----:B------:R-:W2:Y:S01]  /*1510*/  LDC.64 R8, c[0x0][0x3a0] ;  /* 0x0000e800ff087b82 */ /* 0x000ea20000000a00 */
[----:B------:R-:W-:Y:S01]  /*1520*/  ISETP.GE.U32.AND P0, PT, R2, 0x3, PT ;  /* 0x000000030200780c */ /* 0x000fe20003f06070 */
[----:B------:R-:W3:Y:S06]  /*1530*/  LDCU UR7, c[0x0][0x390] ;  /* 0x00007200ff0777ac */ /* 0x000eec0008000800 */
[----:B------:R-:W4:Y:S08]  /*1540*/  LDC.64 R6, c[0x0][0x380] ;  /* 0x0000e000ff067b82 */ /* 0x000f300000000a00 */
[----:B0-----:R-:W0:Y:S01]  /*1550*/  LDC.64 R20, c[0x0][0x388] ;  /* 0x0000e200ff147b82 */ /* 0x001e220000000a00 */
[----:B---3--:R-:W-:Y:S05]  /*1560*/  @!P0 EXIT ;  /* 0x000000000000894d */ /* 0x008fea0003800000 */
.L_x_35:
[----:B------:R-:W-:-:S04]  /*1570*/  IMAD R17, R3, UR6, R3 ;  /* 0x0000000603117c24 */ /* 0x000fc8000f8e0203 */
[----:B----4-:R-:W-:-:S06]  /*1580*/  IMAD.WIDE.U32 R16, R17, 0x8, R6 ;  /* 0x0000000811107825 */ /* 0x010fcc00078e0006 */
[----:B------:R-:W3:Y:S01]  /*1590*/  LDG.E.64 R16, desc[UR4][R16.64] ;  /* 0x0000000410107981 */ /* 0x000ee2000c1e1b00 */
[----:B0-----:R-:W-:-:S05]  /*15a0*/  IMAD.WIDE.U32 R4, R3, 0x8, R20 ;  /* 0x0000000803047825 */ /* 0x001fca00078e0014 */
[----:B------:R-:W4:Y:S01]  /*15b0*/  LDG.E.64 R14, desc[UR4][R4.64] ;  /* 0x00000004040e7981 */ /* 0x000f22000c1e1b00 */
[----:B-1----:R-:W-:Y:S01]  /*15c0*/  IMAD.MOV.U32 R10, RZ, RZ, 0x1 ;  /* 0x00000001ff0a7424 */ /* 0x002fe200078e00ff */
[----:B------:R-:W-:Y:S01]  /*15d0*/  BSSY.RECONVERGENT B1, `(.L_x_27) ;  /* 0x0000010000017945 */ /* 0x000fe20003800200 */
[----:B---3--:R-:W0:Y:S01]  /*15e0*/  MUFU.RCP64H R11, R17 ;  /* 0x00000011000b7308 */ /* 0x008e220000001800 */
[----:B----4-:R-:W-:-:S03]  /*15f0*/  FSETP.GEU.AND P1, PT, |R15|, 6.5827683646048100446e-37, PT ;  /* 0x036000000f00780b */ /* 0x010fc60003f2e200 */
        /* <DEDUP_REMOVED lines=12> */
[----:B--2---:R-:W-:Y:S05]  /*16c0*/  CALL.REL.NOINC `($__internal_0_$__cuda_sm20_div_rn_f64_full) ;  /* 0x00000004006c7944 */ /* 0x004fea0003c00000 */
.L_x_28:
[----:B------:R-:W-:Y:S05]  /*16d0*/  BSYNC.RECONVERGENT B1 ;  /* 0x0000000000017941 */ /* 0x000fea0003800200 */
.L_x_27:
[C---:B------:R-:W-:Y:S01]  /*16e0*/  IADD3 R5, PT, PT, R3.reuse, R0, RZ ;  /* 0x0000000003057210 */ /* 0x040fe20007ffe0ff */
[----:B--2---:R-:W-:-:S04]  /*16f0*/  IMAD.WIDE.U32 R2, R3, 0x8, R8 ;  /* 0x0000000803027825 */ /* 0x004fc800078e0008 */
[----:B------:R-:W-:Y:S01]  /*1700*/  IMAD R17, R5, UR6, R5 ;  /* 0x0000000605117c24 */ /* 0x000fe2000f8e0205 */
[----:B------:R0:W-:Y:S03]  /*1710*/  STG.E.64 desc[UR4][R2.64], R34 ;  /* 0x0000002202007986 */ /* 0x0001e6000c101b04 */
[----:B------:R-:W-:-:S06]  /*1720*/  IMAD.WIDE.U32 R16, R17, 0x8, R6 ;  /* 0x0000000811107825 */ /* 0x000fcc00078e0006 */
[----:B------:R-:W2:Y:S01]  /*1730*/  LDG.E.64 R16, desc[UR4][R16.64] ;  /* 0x0000000410107981 */ /* 0x000ea2000c1e1b00 */
[----:B------:R-:W-:-:S06]  /*1740*/  IMAD.WIDE.U32 R10, R5, 0x8, R20 ;  /* 0x00000008050a7825 */ /* 0x000fcc00078e0014 */
[----:B------:R-:W3:Y:S01]  /*1750*/  LDG.E.64 R10, desc[UR4][R10.64] ;  /* 0x000000040a0a7981 */ /* 0x000ee2000c1e1b00 */
[----:B------:R-:W-:Y:S01]  /*1760*/  IMAD.MOV.U32 R12, RZ, RZ, 0x1 ;  /* 0x00000001ff0c7424 */ /* 0x000fe200078e00ff */
[----:B------:R-:W-:Y:S01]  /*1770*/  BSSY.RECONVERGENT B1, `(.L_x_29) ;  /* 0x0000012000017945 */ /* 0x000fe20003800200 */
[----:B--2---:R-:W1:Y:S01]  /*1780*/  MUFU.RCP64H R13, R17 ;  /* 0x00000011000d7308 */ /* 0x004e620000001800 */
[----:B---3--:R-:W-:-:S03]  /*1790*/  FSETP.GEU.AND P1, PT, |R11|, 6.5827683646048100446e-37, PT ;  /* 0x036000000b00780b */ /* 0x008fc60003f2e200 */
[----:B-1----:R-:W-:-:S08]  /*17a0*/  DFMA R14, -R16, R12, 1 ;  /* 0x3ff00000100e742b */ /* 0x002fd0000000010c */
[----:B------:R-:W-:-:S08]  /*17b0*/  DFMA R14, R14, R14, R14 ;  /* 0x0000000e0e0e722b */ /* 0x000fd0000000000e */
[----:B------:R-:W-:-:S08]  /*17c0*/  DFMA R14, R12, R14, R12 ;  /* 0x0000000e0c0e722b */ /* 0x000fd0000000000c */
[----:B------:R-:W-:-:S08]  /*17d0*/  DFMA R12, -R16, R14, 1 ;  /* 0x3ff00000100c742b */ /* 0x000fd0000000010e */
[----:B------:R-:W-:-:S08]  /*17e0*/  DFMA R12, R14, R12, R14 ;  /* 0x0000000c0e0c722b */ /* 0x000fd0000000000e */
[----:B0-----:R-:W-:-:S08]  /*17f0*/  DMUL R34, R10, R12 ;  /* 0x0000000c0a227228 */ /* 0x001fd00000000000 */
[----:B------:R-:W-:-:S08]  /*1800*/  DFMA R2, -R16, R34, R10 ;  /* 0x000000221002722b */ /* 0x000fd0000000010a */
[----:B------:R-:W-:-:S10]  /*1810*/  DFMA R34, R12, R2, R34 ;  /* 0x000000020c22722b */ /* 0x000fd40000000022 */
[----:B------:R-:W-:-:S05]  /*1820*/  FFMA R2, RZ, R17, R35 ;  /* 0x00000011ff027223 */ /* 0x000fca0000000023 */
[----:B------:R-:W-:-:S13]  /*1830*/  FSETP.GT.AND P0, PT, |R2|, 1.469367938527859385e-39, PT ;  /* 0x001000000200780b */ /* 0x000fda0003f04200 */
[----:B------:R-:W-:Y:S05]  /*1840*/  @P0 BRA P1, `(.L_x_30) ;  /* 0x0000000000100947 */ /* 0x000fea0000800000 */
[----:B------:R-:W-:Y:S01]  /*1850*/  IMAD.MOV.U32 R14, RZ, RZ, R10 ;  /* 0x000000ffff0e7224 */ /* 0x000fe200078e000a */
[----:B------:R-:W-:Y:S01]  /*1860*/  MOV R12, 0x1890 ;  /* 0x00001890000c7802 */ /* 0x000fe20000000f00 */
[----:B------:R-:W-:-:S07]  /*1870*/  IMAD.MOV.U32 R15, RZ, RZ, R11 ;  /* 0x000000ffff0f7224 */ /* 0x000fce00078e000b */
[----:B------:R-:W-:Y:S05]  /*1880*/  CALL.REL.NOINC `($__internal_0_$__cuda_sm20_div_rn_f64_full) ;  /* 0x0000000000fc7944 */ /* 0x000fea0003c00000 */
.L_x_30:
[----:B------:R-:W-:Y:S05]  /*1890*/  BSYNC.RECONVERGENT B1 ;  /* 0x0000000000017941 */ /* 0x000fea0003800200 */
.L_x_29:
[C---:B------:R-:W-:Y:S01]  /*18a0*/  IADD3 R3, PT, PT, R5.reuse, R0, RZ ;  /* 0x0000000005037210 */ /* 0x040fe20007ffe0ff */
[----:B------:R-:W-:-:S04]  /*18b0*/  IMAD.WIDE.U32 R4, R5, 0x8, R8 ;  /* 0x0000000805047825 */ /* 0x000fc800078e0008 */
        /* <DEDUP_REMOVED lines=25> */
.L_x_32:
[----:B------:R-:W-:Y:S05]  /*1a50*/  BSYNC.RECONVERGENT B1 ;  /* 0x0000000000017941 */ /* 0x000fea0003800200 */
.L_x_31:
        /* <DEDUP_REMOVED lines=27> */
.L_x_34:
[----:B------:R-:W-:Y:S05]  /*1c10*/  BSYNC.RECONVERGENT B1 ;  /* 0x0000000000017941 */ /* 0x000fea0003800200 */
.L_x_33:
[C---:B------:R-:W-:Y:S01]  /*1c20*/  IMAD.WIDE.U32 R10, R5.reuse, 0x8, R8 ;  /* 0x00000008050a7825 */ /* 0x040fe200078e0008 */
[----:B------:R-:W-:-:S04]  /*1c30*/  IADD3 R3, PT, PT, R5, R0, RZ ;  /* 0x0000000005037210 */ /* 0x000fc80007ffe0ff */
[----:B------:R3:W-:Y:S01]  /*1c40*/  STG.E.64 desc[UR4][R10.64], R34 ;  /* 0x000000220a007986 */ /* 0x0007e2000c101b04 */
[----:B------:R-:W-:-:S13]  /*1c50*/  ISETP.GE.AND P0, PT, R3, UR7, PT ;  /* 0x0000000703007c0c */ /* 0x000fda000bf06270 */
[----:B---3--:R-:W-:Y:S05]  /*1c60*/  @!P0 BRA `(.L_x_35) ;  /* 0xfffffff800408947 */ /* 0x008fea000383ffff */
[----:B------:R-:W-:Y:S05]  /*1c70*/  EXIT ;  /* 0x000000000000794d */ /* 0x000fea0003800000 */
        .weak           $__internal_0_$__cuda_sm20_div_rn_f64_full
        .type           $__internal_0_$__cuda_sm20_div_rn_f64_full,@function
        .size           $__internal_0_$__cuda_sm20_div_rn_f64_full,(.L_x_42 - $__internal_0_$__cuda_sm20_div_rn_f64_full)
$__internal_0_$__cuda_sm20_div_rn_f64_full:
[C---:B------:R-:W-:Y:S01]  /*1c80*/  FSETP.GEU.AND P0, PT, |R17|.reuse, 1.469367938527859385e-39, PT ;  /* 0x001000001100780b */ /* 0x040fe20003f0e200 */
[----:B------:R-:W-:Y:S01]  /*1c90*/  IMAD.MOV.U32 R34, RZ, RZ, 0x1 ;  /* 0x00000001ff227424 */ /* 0x000fe200078e00ff */
[----:B------:R-:W-:Y:S01]  /*1ca0*/  LOP3.LUT R18, R17, 0x800fffff, RZ, 0xc0, !PT ;  /* 0x800fffff11127812 */ /* 0x000fe200078ec0ff */
[----:B------:R-:W-:Y:S01]  /*1cb0*/  IMAD.MOV.U32 R13, RZ, RZ, 0x1ca00000 ;  /* 0x1ca00000ff0d7424 */ /* 0x000fe200078e00ff */
[C---:B------:R-:W-:Y:S01]  /*1cc0*/  FSETP.GEU.AND P3, PT, |R15|.reuse, 1.469367938527859385e-39, PT ;  /* 0x001000000f00780b */ /* 0x040fe20003f6e200 */
[----:B------:R-:W-:Y:S01]  /*1cd0*/  BSSY.RECONVERGENT B0, `(.L_x_36) ;  /* 0x0000052000007945 */ /* 0x000fe20003800200 */
[----:B------:R-:W-:Y:S01]  /*1ce0*/  LOP3.LUT R19, R18, 0x3ff00000, RZ, 0xfc, !PT ;  /* 0x3ff0000012137812 */ /* 0x000fe200078efcff */
[----:B------:R-:W-:Y:S01]  /*1cf0*/  IMAD.MOV.U32 R18, RZ, RZ, R16 ;  /* 0x000000ffff127224 */ /* 0x000fe200078e0010 */
[----:B------:R-:W-:Y:S02]  /*1d00*/  LOP3.LUT R11, R15, 0x7ff00000, RZ, 0xc0, !PT ;  /* 0x7ff000000f0b7812 */ /* 0x000fe400078ec0ff */
[----:B------:R-:W-:-:S03]  /*1d10*/  LOP3.LUT R29, R17, 0x7ff00000, RZ, 0xc0, !PT ;  /* 0x7ff00000111d7812 */ /* 0x000fc600078ec0ff */
[----:B------:R-:W-:Y:S01]  /*1d20*/  @!P0 DMUL R18, R16, 8.98846567431157953865e+307 ;  /* 0x7fe0000010128828 */ /* 0x000fe20000000000 */
[----:B------:R-:W-:Y:S01]  /*1d30*/  ISETP.GE.U32.AND P2, PT, R11, R29, PT ;  /* 0x0000001d0b00720c */ /* 0x000fe20003f46070 */
[----:B------:R-:W-:Y:S02]  /*1d40*/  IMAD.MOV.U32 R28, RZ, RZ, R11 ;  /* 0x000000ffff1c7224 */ /* 0x000fe400078e000b */
[----:B------:R-:W-:Y:S02]  /*1d50*/  @!P3 LOP3.LUT R24, R17, 0x7ff00000, RZ, 0xc0, !PT ;  /* 0x7ff000001118b812 */ /* 0x000fe400078ec0ff */
[----:B------:R-:W0:Y:S01]  /*1d60*/  MUFU.RCP64H R35, R19 ;  /* 0x0000001300237308 */ /* 0x000e220000001800 */
[----:B------:R-:W-:Y:S02]  /*1d70*/  SEL R25, R13, 0x63400000, !P2 ;  /* 0x634000000d197807 */ /* 0x000fe40005000000 */
[----:B------:R-:W-:Y:S02]  /*1d80*/  @!P3 ISETP.GE.U32.AND P4, PT, R11, R24, PT ;  /* 0x000000180b00b20c */ /* 0x000fe40003f86070 */
[----:B------:R-:W-:-:S02]  /*1d90*/  LOP3.LUT R25, R25, 0x800fffff, R15, 0xf8, !PT ;  /* 0x800fffff19197812 */ /* 0x000fc400078ef80f */
[----:B------:R-:W-:Y:S01]  /*1da0*/  @!P0 LOP3.LUT R29, R19, 0x7ff00000, RZ, 0xc0, !PT ;  /* 0x7ff00000131d8812 */ /* 0x000fe200078ec0ff */
[----:B0-----:R-:W-:-:S08]  /*1db0*/  DFMA R26, R34, -R18, 1 ;  /* 0x3ff00000221a742b */ /* 0x001fd00000000812 */
[----:B------:R-:W-:-:S08]  /*1dc0*/  DFMA R26, R26, R26, R26 ;  /* 0x0000001a1a1a722b */ /* 0x000fd0000000001a */
[----:B------:R-:W-:Y:S01]  /*1dd0*/  DFMA R34, R34, R26, R34 ;  /* 0x0000001a2222722b */ /* 0x000fe20000000022 */
[----:B------:R-:W-:Y:S01]  /*1de0*/  @!P3 SEL R27, R13, 0x63400000, !P4 ;  /* 0x634000000d1bb807 */ /* 0x000fe20006000000 */
[----:B------:R-:W-:-:S03]  /*1df0*/  @!P3 IMAD.MOV.U32 R26, RZ, RZ, RZ ;  /* 0x000000ffff1ab224 */ /* 0x000fc600078e00ff */
[----:B------:R-:W-:-:S03]  /*1e00*/  @!P3 LOP3.LUT R24, R27, 0x80000000, R15, 0xf8, !PT ;  /* 0x800000001b18b812 */ /* 0x000fc600078ef80f */
[----:B------:R-:W-:Y:S01]  /*1e10*/  DFMA R36, R34, -R18, 1 ;  /* 0x3ff000002224742b */ /* 0x000fe20000000812 */
[----:B------:R-:W-:Y:S02]  /*1e20*/  @!P3 LOP3.LUT R27, R24, 0x100000, RZ, 0xfc, !PT ;  /* 0x00100000181bb812 */ /* 0x000fe400078efcff */
[----:B------:R-:W-:-:S05]  /*1e30*/  MOV R24, R14 ;  /* 0x0000000e00187202 */ /* 0x000fca0000000f00 */
[----:B------:R-:W-:Y:S02]  /*1e40*/  DFMA R36, R34, R36, R34 ;  /* 0x000000242224722b */ /* 0x000fe40000000022 */
[----:B------:R-:W-:-:S08]  /*1e50*/  @!P3 DFMA R24, R24, 2, -R26 ;  /* 0x400000001818b82b */ /* 0x000fd0000000081a */
[----:B------:R-:W-:Y:S02]  /*1e60*/  DMUL R34, R36, R24 ;  /* 0x0000001824227228 */ /* 0x000fe40000000000 */
[----:B------:R-:W-:-:S05]  /*1e70*/  @!P3 LOP3.LUT R28, R25, 0x7ff00000, RZ, 0xc0, !PT ;  /* 0x7ff00000191cb812 */ /* 0x000fca00078ec0ff */
[----:B------:R-:W-:Y:S01]  /*1e80*/  VIADD R30, R28, 0xffffffff ;  /* 0xffffffff1c1e7836 */ /* 0x000fe20000000000 */
[----:B------:R-:W-:-:S04]  /*1e90*/  DFMA R26, R34, -R18, R24 ;  /* 0x80000012221a722b */ /* 0x000fc80000000018 */
[----:B------:R-:W-:Y:S02]  /*1ea0*/  ISETP.GT.U32.AND P0, PT, R30, 0x7feffffe, PT ;  /* 0x7feffffe1e00780c */ /* 0x000fe40003f04070 */
[----:B------:R-:W-:Y:S02]  /*1eb0*/  IADD3 R30, PT, PT, R29, -0x1, RZ ;  /* 0xffffffff1d1e7810 */ /* 0x000fe40007ffe0ff */
[----:B------:R-:W-:Y:S02]  /*1ec0*/  DFMA R26, R36, R26, R34 ;  /* 0x0000001a241a722b */ /* 0x000fe40000000022 */
[----:B------:R-:W-:-:S13]  /*1ed0*/  ISETP.GT.U32.OR P0, PT, R30, 0x7feffffe, P0 ;  /* 0x7feffffe1e00780c */ /* 0x000fda0000704470 */
[----:B------:R-:W-:Y:S05]  /*1ee0*/  @P0 BRA `(.L_x_37) ;  /* 0x00000000006c0947 */ /* 0x000fea0003800000 */
[----:B------:R-:W-:Y:S01]  /*1ef0*/  LOP3.LUT R14, R17, 0x7ff00000, RZ, 0xc0, !PT ;  /* 0x7ff00000110e7812 */ /* 0x000fe200078ec0ff */
[----:B------:R-:W-:-:S03]  /*1f00*/  IMAD.MOV.U32 R28, RZ, RZ, RZ ;  /* 0x000000ffff1c7224 */ /* 0x000fc600078e00ff */
[CC--:B------:R-:W-:Y:S02]  /*1f10*/  VIADDMNMX R15, R11.reuse, -R14.reuse, 0xb9600000, !PT ;  /* 0xb96000000b0f7446 */ /* 0x0c0fe4000780090e */
[----:B------:R-:W-:Y:S02]  /*1f20*/  ISETP.GE.U32.AND P0, PT, R11, R14, PT ;  /* 0x0000000e0b00720c */ /* 0x000fe40003f06070 */
[----:B------:R-:W-:Y:S02]  /*1f30*/  VIMNMX R15, PT, PT, R15, 0x46a00000, PT ;  /* 0x46a000000f0f7848 */ /* 0x000fe40003fe0100 */
[----:B------:R-:W-:-:S05]  /*1f40*/  SEL R14, R13, 0x63400000, !P0 ;  /* 0x634000000d0e7807 */ /* 0x000fca0004000000 */
[----:B------:R-:W-:-:S04]  /*1f50*/  IMAD.IADD R14, R15, 0x1, -R14 ;  /* 0x000000010f0e7824 */ /* 0x000fc800078e0a0e */
[----:B------:R-:W-:-:S06]  /*1f60*/  VIADD R29, R14, 0x7fe00000 ;  /* 0x7fe000000e1d7836 */ /* 0x000fcc0000000000 */
[----:B------:R-:W-:-:S10]  /*1f70*/  DMUL R34, R26, R28 ;  /* 0x0000001c1a227228 */ /* 0x000fd40000000000 */
[----:B------:R-:W-:-:S13]  /*1f80*/  FSETP.GTU.AND P0, PT, |R35|, 1.469367938527859385e-39, PT ;  /* 0x001000002300780b */ /* 0x000fda0003f0c200 */
[----:B------:R-:W-:Y:S05]  /*1f90*/  @P0 BRA `(.L_x_38) ;  /* 0x0000000000940947 */ /* 0x000fea0003800000 */
[----:B------:R-:W-:Y:S01]  /*1fa0*/  DFMA R18, R26, -R18, R24 ;  /* 0x800000121a12722b */ /* 0x000fe20000000018 */
[----:B------:R-:W-:-:S09]  /*1fb0*/  MOV R28, RZ ;  /* 0x000000ff001c7202 */ /* 0x000fd20000000f00 */
[C---:B------:R-:W-:Y:S02]  /*1fc0*/  FSETP.NEU.AND P0, PT, R19.reuse, RZ, PT ;  /* 0x000000ff1300720b */ /* 0x040fe40003f0d000 */
[----:B------:R-:W-:-:S04]  /*1fd0*/  LOP3.LUT R16, R19, 0x80000000, R17, 0x48, !PT ;  /* 0x8000000013107812 */ /* 0x000fc800078e4811 */
[----:B------:R-:W-:-:S07]  /*1fe0*/  LOP3.LUT R29, R16, R29, RZ, 0xfc, !PT ;  /* 0x0000001d101d7212 */ /* 0x000fce00078efcff */
[----:B------:R-:W-:Y:S05]  /*1ff0*/  @!P0 BRA `(.L_x_38) ;  /* 0x00000000007c8947 */ /* 0x000fea0003800000 */
[----:B------:R-:W-:Y:S01]  /*2000*/  IMAD.MOV R19, RZ, RZ, -R14 ;  /* 0x000000ffff137224 */ /* 0x000fe200078e0a0e */
[----:B------:R-:W-:Y:S01]  /*2010*/  IADD3 R14, PT, PT, -R14, -0x43300000, RZ ;  /* 0xbcd000000e0e7810 */ /* 0x000fe20007ffe1ff */
[----:B------:R-:W-:-:S06]  /*2020*/  IMAD.MOV.U32 R18, RZ, RZ, RZ ;  /* 0x000000ffff127224 */ /* 0x000fcc00078e00ff */
[----:B------:R-:W-:Y:S02]  /*2030*/  DFMA R18, R34, -R18, R26 ;  /* 0x800000122212722b */ /* 0x000fe4000000001a */
[----:B------:R-:W-:-:S08]  /*2040*/  DMUL.RP R26, R26, R28 ;  /* 0x0000001c1a1a7228 */ /* 0x000fd00000008000 */
[----:B------:R-:W-:Y:S02]  /*2050*/  FSETP.NEU.AND P0, PT, |R19|, R14, PT ;  /* 0x0000000e1300720b */ /* 0x000fe40003f0d200 */
[----:B------:R-:W-:Y:S02]  /*2060*/  LOP3.LUT R11, R27, R16, RZ, 0x3c, !PT ;  /* 0x000000101b0b7212 */ /* 0x000fe400078e3cff */
[----:B------:R-:W-:Y:S02]  /*2070*/  FSEL R34, R26, R34, !P0 ;  /* 0x000000221a227208 */ /* 0x000fe40004000000 */
[----:B------:R-:W-:Y:S01]  /*2080*/  FSEL R35, R11, R35, !P0 ;  /* 0x000000230b237208 */ /* 0x000fe20004000000 */
[----:B------:R-:W-:Y:S06]  /*2090*/  BRA `(.L_x_38) ;  /* 0x0000000000547947 */ /* 0x000fec0003800000 */
.L_x_37:
[----:B------:R-:W-:-:S14]  /*20a0*/  DSETP.NAN.AND P0, PT, R14, R14, PT ;  /* 0x0000000e0e00722a */ /* 0x000fdc0003f08000 */
[----:B------:R-:W-:Y:S05]  /*20b0*/  @P0 BRA `(.L_x_39) ;  /* 0x0000000000440947 */ /* 0x000fea0003800000 */
[----:B------:R-:W-:-:S14]  /*20c0*/  DSETP.NAN.AND P0, PT, R16, R16, PT ;  /* 0x000000101000722a */ /* 0x000fdc0003f08000 */
[----:B------:R-:W-:Y:S05]  /*20d0*/  @P0 BRA `(.L_x_40) ;  /* 0x0000000000300947 */ /* 0x000fea0003800000 */
[----:B------:R-:W-:Y:S01]  /*20e0*/  ISETP.NE.AND P0, PT, R28, R29, PT ;  /* 0x0000001d1c00720c */ /* 0x000fe20003f05270 */
[----:B------:R-:W-:Y:S01]  /*20f0*/  IMAD.MOV.U32 R35, RZ, RZ, -0x80000 ;  /* 0xfff80000ff237424 */ /* 0x000fe200078e00ff */
[----:B------:R-:W-:-:S11]  /*2100*/  MOV R34, 0x0 ;  /* 0x0000000000227802 */ /* 0x000fd60000000f00 */
[----:B------:R-:W-:Y:S05]  /*2110*/  @!P0 BRA `(.L_x_38) ;  /* 0x0000000000348947 */ /* 0x000fea0003800000 */
[----:B------:R-:W-:Y:S02]  /*2120*/  ISETP.NE.AND P0, PT, R28, 0x7ff00000, PT ;  /* 0x7ff000001c00780c */ /* 0x000fe40003f05270 */
[----:B------:R-:W-:Y:S02]  /*2130*/  LOP3.LUT R35, R15, 0x80000000, R17, 0x48, !PT ;  /* 0x800000000f237812 */ /* 0x000fe400078e4811 */
[----:B------:R-:W-:-:S13]  /*2140*/  ISETP.EQ.OR P0, PT, R29, RZ, !P0 ;  /* 0x000000ff1d00720c */ /* 0x000fda0004702670 */
[----:B------:R-:W-:Y:S01]  /*2150*/  @P0 LOP3.LUT R11, R35, 0x7ff00000, RZ, 0xfc, !PT ;  /* 0x7ff00000230b0812 */ /* 0x000fe200078efcff */
[----:B------:R-:W-:Y:S01]  /*2160*/  @!P0 IMAD.MOV.U32 R34, RZ, RZ, RZ ;  /* 0x000000ffff228224 */ /* 0x000fe200078e00ff */
[----:B------:R-:W-:-:S03]  /*2170*/  @P0 MOV R34, RZ ;  /* 0x000000ff00220202 */ /* 0x000fc60000000f00 */
[----:B------:R-:W-:Y:S01]  /*2180*/  @P0 IMAD.MOV.U32 R35, RZ, RZ, R11 ;  /* 0x000000ffff230224 */ /* 0x000fe200078e000b */
[----:B------:R-:W-:Y:S06]  /*2190*/  BRA `(.L_x_38) ;  /* 0x0000000000147947 */ /* 0x000fec0003800000 */
.L_x_40:
[----:B------:R-:W-:Y:S01]  /*21a0*/  LOP3.LUT R35, R17, 0x80000, RZ, 0xfc, !PT ;  /* 0x0008000011237812 */ /* 0x000fe200078efcff */
[----:B------:R-:W-:Y:S01]  /*21b0*/  IMAD.MOV.U32 R34, RZ, RZ, R16 ;  /* 0x000000ffff227224 */ /* 0x000fe200078e0010 */
[----:B------:R-:W-:Y:S06]  /*21c0*/  BRA `(.L_x_38) ;  /* 0x0000000000087947 */ /* 0x000fec0003800000 */
.L_x_39:
[----:B------:R-:W-:Y:S02]  /*21d0*/  LOP3.LUT R35, R15, 0x80000, RZ, 0xfc, !PT ;  /* 0x000800000f237812 */ /* 0x000fe400078efcff */
[----:B------:R-:W-:-:S07]  /*21e0*/  MOV R34, R14 ;  /* 0x0000000e00227202 */ /* 0x000fce0000000f00 */
.L_x_38:
[----:B------:R-:W-:Y:S05]  /*21f0*/  BSYNC.RECONVERGENT B0 ;  /* 0x0000000000007941 */ /* 0x000fea0003800200 */
.L_x_36:
[----:B------:R-:W-:-:S04]  /*2200*/  IMAD.MOV.U32 R13, RZ, RZ, 0x0 ;  /* 0x00000000ff0d7424 */ /* 0x000fc800078e00ff */
[----:B------:R-:W-:Y:S05]  /*2210*/  RET.REL.NODEC R12 `(_Z31relaxationMatrixReductionKernelPdS_iS_S_) ;  /* 0xffffffdc0c787950 */ /* 0x000fea0003c3ffff */
.L_x_41:
[----:B------:R-:W-:-:S00]  /*2220*/  BRA `(.L_x_41) ;  /* 0xfffffffc00fc7947 */ /* 0x000fc0000383ffff */
[----:B------:R-:W-:-:S00]  /*2230*/  NOP ;  /* 0x0000000000007918 */ /* 0x000fc00000000000 */
        /* <DEDUP_REMOVED lines=12> */
.L_x_42:


//--------------------- .nv.shared.reserved.0     --------------------------
	.section	.nv.shared.reserved.0,"aw",@nobits
	.weak		__nv_reservedSMEM_offset_0_alias
	.size		__nv_reservedSMEM_offset_0_alias, 0, 64
	.other		__nv_reservedSMEM_offset_0_alias,@"STO_CUDA_RESERVED_SHARED STV_DEFAULT"
__nv_reservedSMEM_offset_0_alias:
	.zero		0
	.zero		64


//--------------------- .nv.constant0._Z31relaxationMatrixReductionKernelPdS_iS_S_ --------------------------
	.section	.nv.constant0._Z31relaxationMatrixReductionKernelPdS_iS_S_,"a",@progbits
	.sectionflags	@""
	.align	4
.nv.constant0._Z31relaxationMatrixReductionKernelPdS_iS_S_:
	.zero		936


//--------------------- SYMBOLS --------------------------

	.type		.nv.reservedSmem.offset0,@object
	.size		.nv.reservedSmem.offset0,0x4
